//
// Generated by NVIDIA NVVM Compiler
//
// Compiler Build ID: CL-36424714
// Cuda compilation tools, release 13.0, V13.0.88
// Based on NVVM 20.0.0
//

.version 9.0
.target sm_100
.address_size 64

	// .globl	_Z15computeGlobalIDPi

.visible .entry _Z15computeGlobalIDPi(
	.param .u64 .ptr .align 1 _Z15computeGlobalIDPi_param_0
)
{
	.reg .b32 	%r<8>;
	.reg .b64 	%rd<5>;

	ld.param.u64 	%rd1, [_Z15computeGlobalIDPi_param_0];
	cvta.to.global.u64 	%rd2, %rd1;
	mov.u32 	%r1, %ctaid.y;
	mov.u32 	%r2, %nctaid.x;
	mov.u32 	%r3, %ctaid.x;
	mad.lo.s32 	%r4, %r1, %r2, %r3;
	mov.u32 	%r5, %ntid.x;
	mov.u32 	%r6, %tid.x;
	mad.lo.s32 	%r7, %r4, %r5, %r6;
	mul.wide.s32 	%rd3, %r7, 4;
	add.s64 	%rd4, %rd2, %rd3;
	st.global.u32 	[%rd4], %r7;
	ret;

}


// ===== COMPILED SASS (sm_100) =====

	.target	sm_100

	.elftype	@"ET_EXEC"


//--------------------- .note.nv.tkinfo           --------------------------
	.section	.note.nv.tkinfo,"",@"SHT_NOTE"
	.sectionflags	@"SHF_NOTE_NV_TKINFO"
	.tkinfo
        /*0018*/ 	.word	0x00000002
        /*0030*/ 	.string	""
        /*0030*/ 	.string	"ptxas"
        /*0030*/ 	.string	"Cuda compilation tools, release 13.0, V13.0.88"
        /*0030*/ 	.string	"Build cuda_13.0.r13.0/compiler.36424714_0"
        /*0030*/ 	.string	"-arch sm_100 -m 64 "



//--------------------- .note.nv.cuinfo           --------------------------
	.section	.note.nv.cuinfo,"",@"SHT_NOTE"
	.sectionflags	@"SHF_NOTE_NV_CUINFO"
        /*0018*/ 	.short	0x0002
        /*001a*/ 	.short	0x0064
        /*001c*/ 	.short	0x0082
	.zero		2


//--------------------- .nv.info                  --------------------------
	.section	.nv.info,"",@"SHT_CUDA_INFO"
	.align	4


	//----- nvinfo : EIATTR_REGCOUNT
	.align		4
        /*0000*/ 	.byte	0x04, 0x2f
        /*0002*/ 	.short	(.L_1 - .L_0)
	.align		4
.L_0:
        /*0004*/ 	.word	index@(_Z15computeGlobalIDPi)
        /*0008*/ 	.word	0x00000008


	//----- nvinfo : EIATTR_FRAME_SIZE
	.align		4
.L_1:
        /*000c*/ 	.byte	0x04, 0x11
        /*000e*/ 	.short	(.L_3 - .L_2)
	.align		4
.L_2:
        /*0010*/ 	.word	index@(_Z15computeGlobalIDPi)
        /*0014*/ 	.word	0x00000000


	//----- nvinfo : EIATTR_MIN_STACK_SIZE
	.align		4
.L_3:
        /*0018*/ 	.byte	0x04, 0x12
        /*001a*/ 	.short	(.L_5 - .L_4)
	.align		4
.L_4:
        /*001c*/ 	.word	index@(_Z15computeGlobalIDPi)
        /*0020*/ 	.word	0x00000000
.L_5:


//--------------------- .nv.compat                --------------------------
	.section	.nv.compat,"",@"SHT_CUDA_COMPAT_INFO"
	.align	4
        /*0000*/ 	.byte	0x02, 0x09, 0x00, 0x00, 0x02, 0x02, 0x01, 0x00, 0x02, 0x05, 0x05, 0x00, 0x03, 0x07, 0x01, 0x01
        /*0010*/ 	.byte	0x02, 0x03, 0x00, 0x00, 0x02, 0x06, 0x01, 0x00, 0x04, 0x0b, 0x08, 0x00, 0x09, 0x00, 0x00, 0x00
        /*0020*/ 	.byte	0x00, 0x00, 0x00, 0x00


//--------------------- .nv.info._Z15computeGlobalIDPi --------------------------
	.section	.nv.info._Z15computeGlobalIDPi,"",@"SHT_CUDA_INFO"
	.sectionflags	@""
	.align	4


	//----- nvinfo : EIATTR_CUDA_API_VERSION
	.align		4
        /*0000*/ 	.byte	0x04, 0x37
        /*0002*/ 	.short	(.L_7 - .L_6)
.L_6:
        /*0004*/ 	.word	0x00000082


	//----- nvinfo : EIATTR_KPARAM_INFO
	.align		4
.L_7:
        /*0008*/ 	.byte	0x04, 0x17
        /*000a*/ 	.short	(.L_9 - .L_8)
.L_8:
        /*000c*/ 	.word	0x00000000
        /*0010*/ 	.short	0x0000
        /*0012*/ 	.short	0x0000
        /*0014*/ 	.byte	0x00, 0xf5, 0x21, 0x00


	//----- nvinfo : EIATTR_SPARSE_MMA_MASK
	.align		4
.L_9:
        /*0018*/ 	.byte	0x03, 0x50
        /*001a*/ 	.short	0x0000


	//----- nvinfo : EIATTR_MAXREG_COUNT
	.align		4
        /*001c*/ 	.byte	0x03, 0x1b
        /*001e*/ 	.short	0x00ff


	//----- nvinfo : EIATTR_MERCURY_ISA_VERSION
	.align		4
        /*0020*/ 	.byte	0x03, 0x5f
        /*0022*/ 	.short	0x0101


	//----- nvinfo : EIATTR_VRC_CTA_INIT_COUNT
	.align		4
        /*0024*/ 	.byte	0x02, 0x4a
	.zero		1
	.zero		1


	//----- nvinfo : EIATTR_EXIT_INSTR_OFFSETS
	.align		4
        /*0028*/ 	.byte	0x04, 0x1c
        /*002a*/ 	.short	(.L_11 - .L_10)


	//   ....[0]....
.L_10:
        /*002c*/ 	.word	0x000000c0


	//----- nvinfo : EIATTR_CBANK_PARAM_SIZE
	.align		4
.L_11:
        /*0030*/ 	.byte	0x03, 0x19
        /*0032*/ 	.short	0x0008


	//----- nvinfo : EIATTR_PARAM_CBANK
	.align		4
        /*0034*/ 	.byte	0x04, 0x0a
        /*0036*/ 	.short	(.L_13 - .L_12)
	.align		4
.L_12:
        /*0038*/ 	.word	index@(.nv.constant0._Z15computeGlobalIDPi)
        /*003c*/ 	.short	0x0380
        /*003e*/ 	.short	0x0008


	//----- nvinfo : EIATTR_SW_WAR
	.align		4
.L_13:
        /*0040*/ 	.byte	0x04, 0x36
        /*0042*/ 	.short	(.L_15 - .L_14)
.L_14:
        /*0044*/ 	.word	0x00000008
.L_15:


//--------------------- .nv.callgraph             --------------------------
	.section	.nv.callgraph,"",@"SHT_CUDA_CALLGRAPH"
	.align	4
	.sectionentsize	8
	.align		4
        /*0000*/ 	.word	0x00000000
	.align		4
        /*0004*/ 	.word	0xffffffff
	.align		4
        /*0008*/ 	.word	0x00000000
	.align		4
        /*000c*/ 	.word	0xfffffffe
	.align		4
        /*0010*/ 	.word	0x00000000
	.align		4
        /*0014*/ 	.word	0xfffffffd
	.align		4
        /*0018*/ 	.word	0x00000000
	.align		4
        /*001c*/ 	.word	0xfffffffc


//--------------------- .text._Z15computeGlobalIDPi --------------------------
	.section	.text._Z15computeGlobalIDPi,"ax",@progbits
	.align	128
        .global         _Z15computeGlobalIDPi
        .type           _Z15computeGlobalIDPi,@function
        .size           _Z15computeGlobalIDPi,(.L_x_1 - _Z15computeGlobalIDPi)
        .other          _Z15computeGlobalIDPi,@"STO_CUDA_ENTRY STV_DEFAULT"
_Z15computeGlobalIDPi:
.text._Z15computeGlobalIDPi:
[----:B------:R-:W-:Y:S01]  /*0000*/  LDC R1, c[0x0][0x37c] ;  /* 0x0000df00ff017b82 */ /* 0x000fe20000000800 */
[----:B------:R-:W0:Y:S07]  /*0010*/  S2R R0, SR_TID.X ;  /* 0x0000000000007919 */ /* 0x000e2e0000002100 */
[----:B------:R-:W-:Y:S01]  /*0020*/  S2UR UR4, SR_CTAID.Y ;  /* 0x00000000000479c3 */ /* 0x000fe20000002600 */
[----:B------:R-:W1:Y:S01]  /*0030*/  LDCU UR5, c[0x0][0x370] ;  /* 0x00006e00ff0577ac */ /* 0x000e620008000800 */
[----:B------:R-:W2:Y:S06]  /*0040*/  LDCU.64 UR8, c[0x0][0x358] ;  /* 0x00006b00ff0877ac */ /* 0x000eac0008000a00 */
[----:B------:R-:W1:Y:S08]  /*0050*/  S2UR UR6, SR_CTAID.X ;  /* 0x00000000000679c3 */ /* 0x000e700000002500 */
[----:B------:R-:W0:Y:S08]  /*0060*/  LDC R5, c[0x0][0x360] ;  /* 0x0000d800ff057b82 */ /* 0x000e300000000800 */
[----:B------:R-:W3:Y:S01]  /*0070*/  LDC.64 R2, c[0x0][0x380] ;  /* 0x0000e000ff027b82 */ /* 0x000ee20000000a00 */
[----:B-1----:R-:W-:-:S06]  /*0080*/  UIMAD UR4, UR4, UR5, UR6 ;  /* 0x00000005040472a4 */ /* 0x002fcc000f8e0206 */
[----:B0-----:R-:W-:-:S04]  /*0090*/  IMAD R5, R5, UR4, R0 ;  /* 0x0000000405057c24 */ /* 0x001fc8000f8e0200 */
[----:B---3--:R-:W-:-:S05]  /*00a0*/  IMAD.WIDE R2, R5, 0x4, R2 ;  /* 0x0000000405027825 */ /* 0x008fca00078e0202 */
[----:B--2---:R-:W-:Y:S01]  /*00b0*/  STG.E desc[UR8][R2.64], R5 ;  /* 0x0000000502007986 */ /* 0x004fe2000c101908 */
[----:B------:R-:W-:Y:S05]  /*00c0*/  EXIT ;  /* 0x000000000000794d */ /* 0x000fea0003800000 */
.L_x_0:
[----:B------:R-:W-:-:S00]  /*00d0*/  BRA `(.L_x_0) ;  /* 0xfffffffc00fc7947 */ /* 0x000fc0000383ffff */
[----:B------:R-:W-:-:S00]  /*00e0*/  NOP ;  /* 0x0000000000007918 */ /* 0x000fc00000000000 */
        /* <DEDUP_REMOVED lines=9> */
.L_x_1:


//--------------------- .nv.shared.reserved.0     --------------------------
	.section	.nv.shared.reserved.0,"aw",@nobits
	.weak		__nv_reservedSMEM_offset_0_alias
	.size		__nv_reservedSMEM_offset_0_alias, 0, 64
	.other		__nv_reservedSMEM_offset_0_alias,@"STO_CUDA_RESERVED_SHARED STV_DEFAULT"
__nv_reservedSMEM_offset_0_alias:
	.zero		0
	.zero		64


//--------------------- .nv.constant0._Z15computeGlobalIDPi --------------------------
	.section	.nv.constant0._Z15computeGlobalIDPi,"a",@progbits
	.sectionflags	@""
	.align	4
.nv.constant0._Z15computeGlobalIDPi:
	.zero		904


//--------------------- SYMBOLS --------------------------

	.type		.nv.reservedSmem.offset0,@object
	.size		.nv.reservedSmem.offset0,0x4
